//
// Generated by NVIDIA NVVM Compiler
//
// Compiler Build ID: CL-36424714
// Cuda compilation tools, release 13.0, V13.0.88
// Based on NVVM 20.0.0
//

.version 9.0
.target sm_100
.address_size 64

	// .globl	_Z6pwProdP6float2iS0_i

.visible .entry _Z6pwProdP6float2iS0_i(
	.param .u64 .ptr .align 1 _Z6pwProdP6float2iS0_i_param_0,
	.param .u32 _Z6pwProdP6float2iS0_i_param_1,
	.param .u64 .ptr .align 1 _Z6pwProdP6float2iS0_i_param_2,
	.param .u32 _Z6pwProdP6float2iS0_i_param_3
)
{
	.reg .b32 	%r<11>;
	.reg .b32 	%f<7>;
	.reg .b64 	%rd<8>;

	ld.param.u64 	%rd1, [_Z6pwProdP6float2iS0_i_param_0];
	ld.param.u64 	%rd2, [_Z6pwProdP6float2iS0_i_param_2];
	cvta.to.global.u64 	%rd3, %rd2;
	cvta.to.global.u64 	%rd4, %rd1;
	mov.u32 	%r1, %ntid.x;
	mov.u32 	%r2, %ntid.y;
	mov.u32 	%r3, %ctaid.x;
	mov.u32 	%r4, %ctaid.y;
	mov.u32 	%r5, %nctaid.x;
	mad.lo.s32 	%r6, %r4, %r5, %r3;
	mov.u32 	%r7, %tid.x;
	mov.u32 	%r8, %tid.y;
	mad.lo.s32 	%r9, %r6, %r2, %r8;
	mad.lo.s32 	%r10, %r9, %r1, %r7;
	mul.wide.s32 	%rd5, %r10, 8;
	add.s64 	%rd6, %rd4, %rd5;
	ld.global.v2.f32 	{%f1, %f2}, [%rd6];
	add.s64 	%rd7, %rd3, %rd5;
	ld.global.v2.f32 	{%f3, %f4}, [%rd7];
	mul.f32 	%f5, %f1, %f3;
	mul.f32 	%f6, %f2, %f4;
	st.global.v2.f32 	[%rd6], {%f5, %f6};
	ret;

}


// ===== COMPILED SASS (sm_100) =====

	.target	sm_100

	.elftype	@"ET_EXEC"


//--------------------- .note.nv.tkinfo           --------------------------
	.section	.note.nv.tkinfo,"",@"SHT_NOTE"
	.sectionflags	@"SHF_NOTE_NV_TKINFO"
	.tkinfo
        /*0018*/ 	.word	0x00000002
        /*0030*/ 	.string	""
        /*0030*/ 	.string	"ptxas"
        /*0030*/ 	.string	"Cuda compilation tools, release 13.0, V13.0.88"
        /*0030*/ 	.string	"Build cuda_13.0.r13.0/compiler.36424714_0"
        /*0030*/ 	.string	"-arch sm_100 -m 64 "



//--------------------- .note.nv.cuinfo           --------------------------
	.section	.note.nv.cuinfo,"",@"SHT_NOTE"
	.sectionflags	@"SHF_NOTE_NV_CUINFO"
        /*0018*/ 	.short	0x0002
        /*001a*/ 	.short	0x0064
        /*001c*/ 	.short	0x0082
	.zero		2


//--------------------- .nv.info                  --------------------------
	.section	.nv.info,"",@"SHT_CUDA_INFO"
	.align	4


	//----- nvinfo : EIATTR_REGCOUNT
	.align		4
        /*0000*/ 	.byte	0x04, 0x2f
        /*0002*/ 	.short	(.L_1 - .L_0)
	.align		4
.L_0:
        /*0004*/ 	.word	index@(_Z6pwProdP6float2iS0_i)
        /*0008*/ 	.word	0x0000000e


	//----- nvinfo : EIATTR_FRAME_SIZE
	.align		4
.L_1:
        /*000c*/ 	.byte	0x04, 0x11
        /*000e*/ 	.short	(.L_3 - .L_2)
	.align		4
.L_2:
        /*0010*/ 	.word	index@(_Z6pwProdP6float2iS0_i)
        /*0014*/ 	.word	0x00000000


	//----- nvinfo : EIATTR_MIN_STACK_SIZE
	.align		4
.L_3:
        /*0018*/ 	.byte	0x04, 0x12
        /*001a*/ 	.short	(.L_5 - .L_4)
	.align		4
.L_4:
        /*001c*/ 	.word	index@(_Z6pwProdP6float2iS0_i)
        /*0020*/ 	.word	0x00000000
.L_5:


//--------------------- .nv.compat                --------------------------
	.section	.nv.compat,"",@"SHT_CUDA_COMPAT_INFO"
	.align	4
        /*0000*/ 	.byte	0x02, 0x09, 0x00, 0x00, 0x02, 0x02, 0x01, 0x00, 0x02, 0x05, 0x05, 0x00, 0x03, 0x07, 0x01, 0x01
        /*0010*/ 	.byte	0x02, 0x03, 0x00, 0x00, 0x02, 0x06, 0x01, 0x00, 0x04, 0x0b, 0x08, 0x00, 0x09, 0x00, 0x00, 0x00
        /*0020*/ 	.byte	0x00, 0x00, 0x00, 0x00


//--------------------- .nv.info._Z6pwProdP6float2iS0_i --------------------------
	.section	.nv.info._Z6pwProdP6float2iS0_i,"",@"SHT_CUDA_INFO"
	.sectionflags	@""
	.align	4


	//----- nvinfo : EIATTR_CUDA_API_VERSION
	.align		4
        /*0000*/ 	.byte	0x04, 0x37
        /*0002*/ 	.short	(.L_7 - .L_6)
.L_6:
        /*0004*/ 	.word	0x00000082


	//----- nvinfo : EIATTR_KPARAM_INFO
	.align		4
.L_7:
        /*0008*/ 	.byte	0x04, 0x17
        /*000a*/ 	.short	(.L_9 - .L_8)
.L_8:
        /*000c*/ 	.word	0x00000000
        /*0010*/ 	.short	0x0003
        /*0012*/ 	.short	0x0018
        /*0014*/ 	.byte	0x00, 0xf0, 0x11, 0x00


	//----- nvinfo : EIATTR_KPARAM_INFO
	.align		4
.L_9:
        /*0018*/ 	.byte	0x04, 0x17
        /*001a*/ 	.short	(.L_11 - .L_10)
.L_10:
        /*001c*/ 	.word	0x00000000
        /*0020*/ 	.short	0x0002
        /*0022*/ 	.short	0x0010
        /*0024*/ 	.byte	0x00, 0xf5, 0x21, 0x00


	//----- nvinfo : EIATTR_KPARAM_INFO
	.align		4
.L_11:
        /*0028*/ 	.byte	0x04, 0x17
        /*002a*/ 	.short	(.L_13 - .L_12)
.L_12:
        /*002c*/ 	.word	0x00000000
        /*0030*/ 	.short	0x0001
        /*0032*/ 	.short	0x0008
        /*0034*/ 	.byte	0x00, 0xf0, 0x11, 0x00


	//----- nvinfo : EIATTR_KPARAM_INFO
	.align		4
.L_13:
        /*0038*/ 	.byte	0x04, 0x17
        /*003a*/ 	.short	(.L_15 - .L_14)
.L_14:
        /*003c*/ 	.word	0x00000000
        /*0040*/ 	.short	0x0000
        /*0042*/ 	.short	0x0000
        /*0044*/ 	.byte	0x00, 0xf5, 0x21, 0x00


	//----- nvinfo : EIATTR_SPARSE_MMA_MASK
	.align		4
.L_15:
        /*0048*/ 	.byte	0x03, 0x50
        /*004a*/ 	.short	0x0000


	//----- nvinfo : EIATTR_MAXREG_COUNT
	.align		4
        /*004c*/ 	.byte	0x03, 0x1b
        /*004e*/ 	.short	0x00ff


	//----- nvinfo : EIATTR_MERCURY_ISA_VERSION
	.align		4
        /*0050*/ 	.byte	0x03, 0x5f
        /*0052*/ 	.short	0x0101


	//----- nvinfo : EIATTR_VRC_CTA_INIT_COUNT
	.align		4
        /*0054*/ 	.byte	0x02, 0x4a
	.zero		1
	.zero		1


	//----- nvinfo : EIATTR_EXIT_INSTR_OFFSETS
	.align		4
        /*0058*/ 	.byte	0x04, 0x1c
        /*005a*/ 	.short	(.L_17 - .L_16)


	//   ....[0]....
.L_16:
        /*005c*/ 	.word	0x00000150


	//----- nvinfo : EIATTR_CBANK_PARAM_SIZE
	.align		4
.L_17:
        /*0060*/ 	.byte	0x03, 0x19
        /*0062*/ 	.short	0x001c


	//----- nvinfo : EIATTR_PARAM_CBANK
	.align		4
        /*0064*/ 	.byte	0x04, 0x0a
        /*0066*/ 	.short	(.L_19 - .L_18)
	.align		4
.L_18:
        /*0068*/ 	.word	index@(.nv.constant0._Z6pwProdP6float2iS0_i)
        /*006c*/ 	.short	0x0380
        /*006e*/ 	.short	0x001c


	//----- nvinfo : EIATTR_SW_WAR
	.align		4
.L_19:
        /*0070*/ 	.byte	0x04, 0x36
        /*0072*/ 	.short	(.L_21 - .L_20)
.L_20:
        /*0074*/ 	.word	0x00000008
.L_21:


//--------------------- .nv.callgraph             --------------------------
	.section	.nv.callgraph,"",@"SHT_CUDA_CALLGRAPH"
	.align	4
	.sectionentsize	8
	.align		4
        /*0000*/ 	.word	0x00000000
	.align		4
        /*0004*/ 	.word	0xffffffff
	.align		4
        /*0008*/ 	.word	0x00000000
	.align		4
        /*000c*/ 	.word	0xfffffffe
	.align		4
        /*0010*/ 	.word	0x00000000
	.align		4
        /*0014*/ 	.word	0xfffffffd
	.align		4
        /*0018*/ 	.word	0x00000000
	.align		4
        /*001c*/ 	.word	0xfffffffc


//--------------------- .text._Z6pwProdP6float2iS0_i --------------------------
	.section	.text._Z6pwProdP6float2iS0_i,"ax",@progbits
	.align	128
        .global         _Z6pwProdP6float2iS0_i
        .type           _Z6pwProdP6float2iS0_i,@function
        .size           _Z6pwProdP6float2iS0_i,(.L_x_1 - _Z6pwProdP6float2iS0_i)
        .other          _Z6pwProdP6float2iS0_i,@"STO_CUDA_ENTRY STV_DEFAULT"
_Z6pwProdP6float2iS0_i:
.text._Z6pwProdP6float2iS0_i:
[----:B------:R-:W-:Y:S01]  /*0000*/  LDC R1, c[0x0][0x37c] ;  /* 0x0000df00ff017b82 */ /* 0x000fe20000000800 */
[----:B------:R-:W0:Y:S01]  /*0010*/  S2R R0, SR_CTAID.Y ;  /* 0x0000000000007919 */ /* 0x000e220000002600 */
[----:B------:R-:W1:Y:S06]  /*0020*/  LDCU UR6, c[0x0][0x360] ;  /* 0x00006c00ff0677ac */ /* 0x000e6c0008000800 */
[----:B------:R-:W0:Y:S01]  /*0030*/  S2UR UR8, SR_CTAID.X ;  /* 0x00000000000879c3 */ /* 0x000e220000002500 */
[----:B------:R-:W2:Y:S01]  /*0040*/  S2R R11, SR_TID.Y ;  /* 0x00000000000b7919 */ /* 0x000ea20000002200 */
[----:B------:R-:W2:Y:S01]  /*0050*/  LDCU UR7, c[0x0][0x364] ;  /* 0x00006c80ff0777ac */ /* 0x000ea20008000800 */
[----:B------:R-:W1:Y:S01]  /*0060*/  S2R R9, SR_TID.X ;  /* 0x0000000000097919 */ /* 0x000e620000002100 */
[----:B------:R-:W3:Y:S04]  /*0070*/  LDCU.64 UR4, c[0x0][0x358] ;  /* 0x00006b00ff0477ac */ /* 0x000ee80008000a00 */
[----:B------:R-:W0:Y:S08]  /*0080*/  LDC R7, c[0x0][0x370] ;  /* 0x0000dc00ff077b82 */ /* 0x000e300000000800 */
[----:B------:R-:W4:Y:S08]  /*0090*/  LDC.64 R4, c[0x0][0x390] ;  /* 0x0000e400ff047b82 */ /* 0x000f300000000a00 */
[----:B------:R-:W5:Y:S01]  /*00a0*/  LDC.64 R2, c[0x0][0x380] ;  /* 0x0000e000ff027b82 */ /* 0x000f620000000a00 */
[----:B0-----:R-:W-:-:S04]  /*00b0*/  IMAD R0, R0, R7, UR8 ;  /* 0x0000000800007e24 */ /* 0x001fc8000f8e0207 */
[----:B--2---:R-:W-:-:S04]  /*00c0*/  IMAD R0, R0, UR7, R11 ;  /* 0x0000000700007c24 */ /* 0x004fc8000f8e020b */
[----:B-1----:R-:W-:-:S04]  /*00d0*/  IMAD R7, R0, UR6, R9 ;  /* 0x0000000600077c24 */ /* 0x002fc8000f8e0209 */
[----:B----4-:R-:W-:-:S04]  /*00e0*/  IMAD.WIDE R4, R7, 0x8, R4 ;  /* 0x0000000807047825 */ /* 0x010fc800078e0204 */
[----:B-----5:R-:W-:Y:S02]  /*00f0*/  IMAD.WIDE R2, R7, 0x8, R2 ;  /* 0x0000000807027825 */ /* 0x020fe400078e0202 */
[----:B---3--:R-:W2:Y:S04]  /*0100*/  LDG.E.64 R4, desc[UR4][R4.64] ;  /* 0x0000000404047981 */ /* 0x008ea8000c1e1b00 */
[----:B------:R-:W2:Y:S02]  /*0110*/  LDG.E.64 R6, desc[UR4][R2.64] ;  /* 0x0000000402067981 */ /* 0x000ea4000c1e1b00 */
[----:B--2---:R-:W-:Y:S01]  /*0120*/  FMUL R6, R6, R4 ;  /* 0x0000000406067220 */ /* 0x004fe20000400000 */
[----:B------:R-:W-:-:S05]  /*0130*/  FMUL R7, R7, R5 ;  /* 0x0000000507077220 */ /* 0x000fca0000400000 */
[----:B------:R-:W-:Y:S01]  /*0140*/  STG.E.64 desc[UR4][R2.64], R6 ;  /* 0x0000000602007986 */ /* 0x000fe2000c101b04 */
[----:B------:R-:W-:Y:S05]  /*0150*/  EXIT ;  /* 0x000000000000794d */ /* 0x000fea0003800000 */
.L_x_0:
[----:B------:R-:W-:-:S00]  /*0160*/  BRA `(.L_x_0) ;  /* 0xfffffffc00fc7947 */ /* 0x000fc0000383ffff */
[----:B------:R-:W-:-:S00]  /*0170*/  NOP ;  /* 0x0000000000007918 */ /* 0x000fc00000000000 */
        /* <DEDUP_REMOVED lines=8> */
.L_x_1:


//--------------------- .nv.shared.reserved.0     --------------------------
	.section	.nv.shared.reserved.0,"aw",@nobits
	.weak		__nv_reservedSMEM_offset_0_alias
	.size		__nv_reservedSMEM_offset_0_alias, 0, 64
	.other		__nv_reservedSMEM_offset_0_alias,@"STO_CUDA_RESERVED_SHARED STV_DEFAULT"
__nv_reservedSMEM_offset_0_alias:
	.zero		0
	.zero		64


//--------------------- .nv.constant0._Z6pwProdP6float2iS0_i --------------------------
	.section	.nv.constant0._Z6pwProdP6float2iS0_i,"a",@progbits
	.sectionflags	@""
	.align	4
.nv.constant0._Z6pwProdP6float2iS0_i:
	.zero		924


//--------------------- SYMBOLS --------------------------

	.type		.nv.reservedSmem.offset0,@object
	.size		.nv.reservedSmem.offset0,0x4
